//
// Generated by NVIDIA NVVM Compiler
//
// Compiler Build ID: CL-36424714
// Cuda compilation tools, release 13.0, V13.0.88
// Based on NVVM 20.0.0
//

.version 9.0
.target sm_100
.address_size 64

	// .globl	TanhForward

.visible .entry TanhForward(
	.param .u64 .ptr .align 1 TanhForward_param_0,
	.param .u64 .ptr .align 1 TanhForward_param_1,
	.param .u32 TanhForward_param_2
)
{
	.reg .pred 	%p<3>;
	.reg .b32 	%r<8>;
	.reg .b32 	%f<5>;
	.reg .b64 	%rd<9>;
	.reg .b64 	%fd<47>;

	ld.param.u64 	%rd1, [TanhForward_param_0];
	ld.param.u64 	%rd2, [TanhForward_param_1];
	cvta.to.global.u64 	%rd3, %rd2;
	mov.u32 	%r3, %ntid.x;
	mov.u32 	%r4, %ctaid.x;
	mov.u32 	%r5, %tid.x;
	mad.lo.s32 	%r1, %r3, %r4, %r5;
	mul.wide.s32 	%rd4, %r1, 8;
	add.s64 	%rd5, %rd3, %rd4;
	ld.global.f64 	%fd1, [%rd5];
	{
	.reg .b32 %temp; 
	mov.b64 	{%temp, %r6}, %fd1;
	}
	and.b32  	%r2, %r6, 2147483647;
	{
	.reg .b32 %temp; 
	mov.b64 	{%r7, %temp}, %fd1;
	}
	mov.b64 	%fd2, {%r7, %r2};
	setp.ltu.f64 	%p1, %fd2, 0d3FE4F92224DD2F1A;
	@%p1 bra 	$L__BB0_2;
	add.f64 	%fd6, %fd2, %fd2;
	cvt.rn.f32.f64 	%f1, %fd6;
	mul.f32 	%f2, %f1, 0f3FB8AA3B;
	cvt.rni.f32.f32 	%f3, %f2;
	cvt.f64.f32 	%fd7, %f3;
	fma.rn.f64 	%fd8, %fd7, 0dBFE62E42FEFA39EF, %fd6;
	fma.rn.f64 	%fd9, %fd8, 0d3E5AE904A4741B81, 0d3E928A27F89B6999;
	fma.rn.f64 	%fd10, %fd9, %fd8, 0d3EC71DE715FF7E07;
	fma.rn.f64 	%fd11, %fd10, %fd8, 0d3EFA019A6B0AC45A;
	fma.rn.f64 	%fd12, %fd11, %fd8, 0d3F2A01A017EED94F;
	fma.rn.f64 	%fd13, %fd12, %fd8, 0d3F56C16C17F2A71B;
	fma.rn.f64 	%fd14, %fd13, %fd8, 0d3F811111111173C4;
	fma.rn.f64 	%fd15, %fd14, %fd8, 0d3FA555555555211A;
	fma.rn.f64 	%fd16, %fd15, %fd8, 0d3FC5555555555540;
	fma.rn.f64 	%fd17, %fd16, %fd8, 0d3FE0000000000005;
	mul.f64 	%fd18, %fd8, %fd17;
	fma.rn.f64 	%fd19, %fd18, %fd8, %fd8;
	ex2.approx.ftz.f32 	%f4, %f3;
	cvt.f64.f32 	%fd20, %f4;
	mov.f64 	%fd21, 0d3FF0000000000000;
	sub.f64 	%fd22, %fd21, %fd20;
	neg.f64 	%fd23, %fd19;
	fma.rn.f64 	%fd24, %fd23, %fd20, %fd22;
	mov.f64 	%fd25, 0d4000000000000000;
	sub.f64 	%fd26, %fd25, %fd24;
	rcp.approx.ftz.f64 	%fd27, %fd26;
	neg.f64 	%fd28, %fd26;
	fma.rn.f64 	%fd29, %fd28, %fd27, 0d3FF0000000000000;
	fma.rn.f64 	%fd30, %fd29, %fd29, %fd29;
	fma.rn.f64 	%fd31, %fd30, %fd27, %fd27;
	fma.rn.f64 	%fd32, %fd31, 0dC000000000000000, 0d3FF0000000000000;
	setp.gt.u32 	%p2, %r2, 1077088193;
	selp.f64 	%fd33, 0d3FF0000000000000, %fd32, %p2;
	copysign.f64 	%fd46, %fd1, %fd33;
	bra.uni 	$L__BB0_3;
$L__BB0_2:
	mul.f64 	%fd34, %fd1, %fd1;
	fma.rn.f64 	%fd35, %fd34, 0dBEF0BC46E2F5E964, 0d3F14359F420AFC3D;
	fma.rn.f64 	%fd36, %fd35, %fd34, 0dBF2DF9F0728C5D84;
	fma.rn.f64 	%fd37, %fd36, %fd34, 0d3F4337D1CEC4F033;
	fma.rn.f64 	%fd38, %fd37, %fd34, 0dBF57D6E9674335B3;
	fma.rn.f64 	%fd39, %fd38, %fd34, 0d3F6D6D000D7AAD3D;
	fma.rn.f64 	%fd40, %fd39, %fd34, 0dBF8226E1F3CF1EF5;
	fma.rn.f64 	%fd41, %fd40, %fd34, 0d3F9664F47EC0C8CF;
	fma.rn.f64 	%fd42, %fd41, %fd34, 0dBFABA1BA1B80AB40;
	fma.rn.f64 	%fd43, %fd42, %fd34, 0d3FC111111110FA4A;
	fma.rn.f64 	%fd44, %fd43, %fd34, 0dBFD5555555555550;
	fma.rn.f64 	%fd45, %fd44, %fd34, 0d0000000000000000;
	fma.rn.f64 	%fd46, %fd45, %fd1, %fd1;
$L__BB0_3:
	cvta.to.global.u64 	%rd6, %rd1;
	add.s64 	%rd8, %rd6, %rd4;
	st.global.f64 	[%rd8], %fd46;
	ret;

}
	// .globl	TanhBackward
.visible .entry TanhBackward(
	.param .u64 .ptr .align 1 TanhBackward_param_0,
	.param .u64 .ptr .align 1 TanhBackward_param_1,
	.param .u64 .ptr .align 1 TanhBackward_param_2,
	.param .u32 TanhBackward_param_3
)
{
	.reg .b32 	%r<5>;
	.reg .b64 	%rd<11>;
	.reg .b64 	%fd<7>;

	ld.param.u64 	%rd1, [TanhBackward_param_0];
	ld.param.u64 	%rd2, [TanhBackward_param_1];
	ld.param.u64 	%rd3, [TanhBackward_param_2];
	cvta.to.global.u64 	%rd4, %rd1;
	cvta.to.global.u64 	%rd5, %rd3;
	cvta.to.global.u64 	%rd6, %rd2;
	mov.u32 	%r1, %ntid.x;
	mov.u32 	%r2, %ctaid.x;
	mov.u32 	%r3, %tid.x;
	mad.lo.s32 	%r4, %r1, %r2, %r3;
	mul.wide.s32 	%rd7, %r4, 8;
	add.s64 	%rd8, %rd6, %rd7;
	ld.global.f64 	%fd1, [%rd8];
	mul.f64 	%fd2, %fd1, %fd1;
	mov.f64 	%fd3, 0d3FF0000000000000;
	sub.f64 	%fd4, %fd3, %fd2;
	add.s64 	%rd9, %rd5, %rd7;
	ld.global.f64 	%fd5, [%rd9];
	mul.f64 	%fd6, %fd5, %fd4;
	add.s64 	%rd10, %rd4, %rd7;
	st.global.f64 	[%rd10], %fd6;
	ret;

}


// ===== COMPILED SASS (sm_100) =====

	.target	sm_100

	.elftype	@"ET_EXEC"


//--------------------- .note.nv.tkinfo           --------------------------
	.section	.note.nv.tkinfo,"",@"SHT_NOTE"
	.sectionflags	@"SHF_NOTE_NV_TKINFO"
	.tkinfo
        /*0018*/ 	.word	0x00000002
        /*0030*/ 	.string	""
        /*0030*/ 	.string	"ptxas"
        /*0030*/ 	.string	"Cuda compilation tools, release 13.0, V13.0.88"
        /*0030*/ 	.string	"Build cuda_13.0.r13.0/compiler.36424714_0"
        /*0030*/ 	.string	"-arch sm_100 -m 64 "



//--------------------- .note.nv.cuinfo           --------------------------
	.section	.note.nv.cuinfo,"",@"SHT_NOTE"
	.sectionflags	@"SHF_NOTE_NV_CUINFO"
        /*0018*/ 	.short	0x0002
        /*001a*/ 	.short	0x0064
        /*001c*/ 	.short	0x0082
	.zero		2


//--------------------- .nv.info                  --------------------------
	.section	.nv.info,"",@"SHT_CUDA_INFO"
	.align	4


	//----- nvinfo : EIATTR_REGCOUNT
	.align		4
        /*0000*/ 	.byte	0x04, 0x2f
        /*0002*/ 	.short	(.L_1 - .L_0)
	.align		4
.L_0:
        /*0004*/ 	.word	index@(TanhForward)
        /*0008*/ 	.word	0x00000010


	//----- nvinfo : EIATTR_FRAME_SIZE
	.align		4
.L_1:
        /*000c*/ 	.byte	0x04, 0x11
        /*000e*/ 	.short	(.L_3 - .L_2)
	.align		4
.L_2:
        /*0010*/ 	.word	index@(TanhForward)
        /*0014*/ 	.word	0x00000000


	//----- nvinfo : EIATTR_REGCOUNT
	.align		4
.L_3:
        /*0018*/ 	.byte	0x04, 0x2f
        /*001a*/ 	.short	(.L_5 - .L_4)
	.align		4
.L_4:
        /*001c*/ 	.word	index@(TanhBackward)
        /*0020*/ 	.word	0x0000000e


	//----- nvinfo : EIATTR_FRAME_SIZE
	.align		4
.L_5:
        /*0024*/ 	.byte	0x04, 0x11
        /*0026*/ 	.short	(.L_7 - .L_6)
	.align		4
.L_6:
        /*0028*/ 	.word	index@(TanhBackward)
        /*002c*/ 	.word	0x00000000


	//----- nvinfo : EIATTR_MIN_STACK_SIZE
	.align		4
.L_7:
        /*0030*/ 	.byte	0x04, 0x12
        /*0032*/ 	.short	(.L_9 - .L_8)
	.align		4
.L_8:
        /*0034*/ 	.word	index@(TanhBackward)
        /*0038*/ 	.word	0x00000000


	//----- nvinfo : EIATTR_MIN_STACK_SIZE
	.align		4
.L_9:
        /*003c*/ 	.byte	0x04, 0x12
        /*003e*/ 	.short	(.L_11 - .L_10)
	.align		4
.L_10:
        /*0040*/ 	.word	index@(TanhForward)
        /*0044*/ 	.word	0x00000000
.L_11:


//--------------------- .nv.compat                --------------------------
	.section	.nv.compat,"",@"SHT_CUDA_COMPAT_INFO"
	.align	4
        /*0000*/ 	.byte	0x02, 0x09, 0x00, 0x00, 0x02, 0x02, 0x01, 0x00, 0x02, 0x05, 0x05, 0x00, 0x03, 0x07, 0x01, 0x01
        /*0010*/ 	.byte	0x02, 0x03, 0x00, 0x00, 0x02, 0x06, 0x01, 0x00, 0x04, 0x0b, 0x08, 0x00, 0x01, 0x00, 0x00, 0x00
        /*0020*/ 	.byte	0x00, 0x00, 0x00, 0x00


//--------------------- .nv.info.TanhBackward     --------------------------
	.section	.nv.info.TanhBackward,"",@"SHT_CUDA_INFO"
	.sectionflags	@""
	.align	4


	//----- nvinfo : EIATTR_CUDA_API_VERSION
	.align		4
        /*0000*/ 	.byte	0x04, 0x37
        /*0002*/ 	.short	(.L_13 - .L_12)
.L_12:
        /*0004*/ 	.word	0x00000082


	//----- nvinfo : EIATTR_KPARAM_INFO
	.align		4
.L_13:
        /*0008*/ 	.byte	0x04, 0x17
        /*000a*/ 	.short	(.L_15 - .L_14)
.L_14:
        /*000c*/ 	.word	0x00000000
        /*0010*/ 	.short	0x0003
        /*0012*/ 	.short	0x0018
        /*0014*/ 	.byte	0x00, 0xf0, 0x11, 0x00


	//----- nvinfo : EIATTR_KPARAM_INFO
	.align		4
.L_15:
        /*0018*/ 	.byte	0x04, 0x17
        /*001a*/ 	.short	(.L_17 - .L_16)
.L_16:
        /*001c*/ 	.word	0x00000000
        /*0020*/ 	.short	0x0002
        /*0022*/ 	.short	0x0010
        /*0024*/ 	.byte	0x00, 0xf5, 0x21, 0x00


	//----- nvinfo : EIATTR_KPARAM_INFO
	.align		4
.L_17:
        /*0028*/ 	.byte	0x04, 0x17
        /*002a*/ 	.short	(.L_19 - .L_18)
.L_18:
        /*002c*/ 	.word	0x00000000
        /*0030*/ 	.short	0x0001
        /*0032*/ 	.short	0x0008
        /*0034*/ 	.byte	0x00, 0xf5, 0x21, 0x00


	//----- nvinfo : EIATTR_KPARAM_INFO
	.align		4
.L_19:
        /*0038*/ 	.byte	0x04, 0x17
        /*003a*/ 	.short	(.L_21 - .L_20)
.L_20:
        /*003c*/ 	.word	0x00000000
        /*0040*/ 	.short	0x0000
        /*0042*/ 	.short	0x0000
        /*0044*/ 	.byte	0x00, 0xf5, 0x21, 0x00


	//----- nvinfo : EIATTR_SPARSE_MMA_MASK
	.align		4
.L_21:
        /*0048*/ 	.byte	0x03, 0x50
        /*004a*/ 	.short	0x0000


	//----- nvinfo : EIATTR_MAXREG_COUNT
	.align		4
        /*004c*/ 	.byte	0x03, 0x1b
        /*004e*/ 	.short	0x00ff


	//----- nvinfo : EIATTR_MERCURY_ISA_VERSION
	.align		4
        /*0050*/ 	.byte	0x03, 0x5f
        /*0052*/ 	.short	0x0101


	//----- nvinfo : EIATTR_VRC_CTA_INIT_COUNT
	.align		4
        /*0054*/ 	.byte	0x02, 0x4a
	.zero		1
	.zero		1


	//----- nvinfo : EIATTR_EXIT_INSTR_OFFSETS
	.align		4
        /*0058*/ 	.byte	0x04, 0x1c
        /*005a*/ 	.short	(.L_23 - .L_22)


	//   ....[0]....
.L_22:
        /*005c*/ 	.word	0x00000110


	//----- nvinfo : EIATTR_CBANK_PARAM_SIZE
	.align		4
.L_23:
        /*0060*/ 	.byte	0x03, 0x19
        /*0062*/ 	.short	0x001c


	//----- nvinfo : EIATTR_PARAM_CBANK
	.align		4
        /*0064*/ 	.byte	0x04, 0x0a
        /*0066*/ 	.short	(.L_25 - .L_24)
	.align		4
.L_24:
        /*0068*/ 	.word	index@(.nv.constant0.TanhBackward)
        /*006c*/ 	.short	0x0380
        /*006e*/ 	.short	0x001c


	//----- nvinfo : EIATTR_SW_WAR
	.align		4
.L_25:
        /*0070*/ 	.byte	0x04, 0x36
        /*0072*/ 	.short	(.L_27 - .L_26)
.L_26:
        /*0074*/ 	.word	0x00000008
.L_27:


//--------------------- .nv.info.TanhForward      --------------------------
	.section	.nv.info.TanhForward,"",@"SHT_CUDA_INFO"
	.sectionflags	@""
	.align	4


	//----- nvinfo : EIATTR_CUDA_API_VERSION
	.align		4
        /*0000*/ 	.byte	0x04, 0x37
        /*0002*/ 	.short	(.L_29 - .L_28)
.L_28:
        /*0004*/ 	.word	0x00000082


	//----- nvinfo : EIATTR_KPARAM_INFO
	.align		4
.L_29:
        /*0008*/ 	.byte	0x04, 0x17
        /*000a*/ 	.short	(.L_31 - .L_30)
.L_30:
        /*000c*/ 	.word	0x00000000
        /*0010*/ 	.short	0x0002
        /*0012*/ 	.short	0x0010
        /*0014*/ 	.byte	0x00, 0xf0, 0x11, 0x00


	//----- nvinfo : EIATTR_KPARAM_INFO
	.align		4
.L_31:
        /*0018*/ 	.byte	0x04, 0x17
        /*001a*/ 	.short	(.L_33 - .L_32)
.L_32:
        /*001c*/ 	.word	0x00000000
        /*0020*/ 	.short	0x0001
        /*0022*/ 	.short	0x0008
        /*0024*/ 	.byte	0x00, 0xf5, 0x21, 0x00


	//----- nvinfo : EIATTR_KPARAM_INFO
	.align		4
.L_33:
        /*0028*/ 	.byte	0x04, 0x17
        /*002a*/ 	.short	(.L_35 - .L_34)
.L_34:
        /*002c*/ 	.word	0x00000000
        /*0030*/ 	.short	0x0000
        /*0032*/ 	.short	0x0000
        /*0034*/ 	.byte	0x00, 0xf5, 0x21, 0x00


	//----- nvinfo : EIATTR_SPARSE_MMA_MASK
	.align		4
.L_35:
        /*0038*/ 	.byte	0x03, 0x50
        /*003a*/ 	.short	0x0000


	//----- nvinfo : EIATTR_MAXREG_COUNT
	.align		4
        /*003c*/ 	.byte	0x03, 0x1b
        /*003e*/ 	.short	0x00ff


	//----- nvinfo : EIATTR_MERCURY_ISA_VERSION
	.align		4
        /*0040*/ 	.byte	0x03, 0x5f
        /*0042*/ 	.short	0x0101


	//----- nvinfo : EIATTR_VRC_CTA_INIT_COUNT
	.align		4
        /*0044*/ 	.byte	0x02, 0x4a
	.zero		1
	.zero		1


	//----- nvinfo : EIATTR_EXIT_INSTR_OFFSETS
	.align		4
        /*0048*/ 	.byte	0x04, 0x1c
        /*004a*/ 	.short	(.L_37 - .L_36)


	//   ....[0]....
.L_36:
        /*004c*/ 	.word	0x00000700


	//----- nvinfo : EIATTR_CRS_STACK_SIZE
	.align		4
.L_37:
        /*0050*/ 	.byte	0x04, 0x1e
        /*0052*/ 	.short	(.L_39 - .L_38)
.L_38:
        /*0054*/ 	.word	0x00000000


	//----- nvinfo : EIATTR_CBANK_PARAM_SIZE
	.align		4
.L_39:
        /*0058*/ 	.byte	0x03, 0x19
        /*005a*/ 	.short	0x0014


	//----- nvinfo : EIATTR_PARAM_CBANK
	.align		4
        /*005c*/ 	.byte	0x04, 0x0a
        /*005e*/ 	.short	(.L_41 - .L_40)
	.align		4
.L_40:
        /*0060*/ 	.word	index@(.nv.constant0.TanhForward)
        /*0064*/ 	.short	0x0380
        /*0066*/ 	.short	0x0014


	//----- nvinfo : EIATTR_SW_WAR
	.align		4
.L_41:
        /*0068*/ 	.byte	0x04, 0x36
        /*006a*/ 	.short	(.L_43 - .L_42)
.L_42:
        /*006c*/ 	.word	0x00000008
.L_43:


//--------------------- .nv.callgraph             --------------------------
	.section	.nv.callgraph,"",@"SHT_CUDA_CALLGRAPH"
	.align	4
	.sectionentsize	8
	.align		4
        /*0000*/ 	.word	0x00000000
	.align		4
        /*0004*/ 	.word	0xffffffff
	.align		4
        /*0008*/ 	.word	0x00000000
	.align		4
        /*000c*/ 	.word	0xfffffffe
	.align		4
        /*0010*/ 	.word	0x00000000
	.align		4
        /*0014*/ 	.word	0xfffffffd
	.align		4
        /*0018*/ 	.word	0x00000000
	.align		4
        /*001c*/ 	.word	0xfffffffc


//--------------------- .text.TanhBackward        --------------------------
	.section	.text.TanhBackward,"ax",@progbits
	.align	128
        .global         TanhBackward
        .type           TanhBackward,@function
        .size           TanhBackward,(.L_x_5 - TanhBackward)
        .other          TanhBackward,@"STO_CUDA_ENTRY STV_DEFAULT"
TanhBackward:
.text.TanhBackward:
[----:B------:R-:W-:Y:S01]  /*0000*/  LDC R1, c[0x0][0x37c] ;  /* 0x0000df00ff017b82 */ /* 0x000fe20000000800 */
[----:B------:R-:W0:Y:S07]  /*0010*/  S2R R11, SR_CTAID.X ;  /* 0x00000000000b7919 */ /* 0x000e2e0000002500 */
[----:B------:R-:W1:Y:S01]  /*0020*/  LDC.64 R2, c[0x0][0x388] ;  /* 0x0000e200ff027b82 */ /* 0x000e620000000a00 */
[----:B------:R-:W0:Y:S01]  /*0030*/  LDCU UR6, c[0x0][0x360] ;  /* 0x00006c00ff0677ac */ /* 0x000e220008000800 */
[----:B------:R-:W0:Y:S01]  /*0040*/  S2R R0, SR_TID.X ;  /* 0x0000000000007919 */ /* 0x000e220000002100 */
[----:B------:R-:W2:Y:S05]  /*0050*/  LDCU.64 UR4, c[0x0][0x358] ;  /* 0x00006b00ff0477ac */ /* 0x000eaa0008000a00 */
[----:B------:R-:W3:Y:S08]  /*0060*/  LDC.64 R6, c[0x0][0x390] ;  /* 0x0000e400ff067b82 */ /* 0x000ef00000000a00 */
[----:B------:R-:W4:Y:S01]  /*0070*/  LDC.64 R8, c[0x0][0x380] ;  /* 0x0000e000ff087b82 */ /* 0x000f220000000a00 */
[----:B0-----:R-:W-:-:S04]  /*0080*/  IMAD R11, R11, UR6, R0 ;  /* 0x000000060b0b7c24 */ /* 0x001fc8000f8e0200 */
[----:B-1----:R-:W-:-:S04]  /*0090*/  IMAD.WIDE R2, R11, 0x8, R2 ;  /* 0x000000080b027825 */ /* 0x002fc800078e0202 */
[C---:B---3--:R-:W-:Y:S02]  /*00a0*/  IMAD.WIDE R6, R11.reuse, 0x8, R6 ;  /* 0x000000080b067825 */ /* 0x048fe400078e0206 */
[----:B--2---:R-:W2:Y:S04]  /*00b0*/  LDG.E.64 R2, desc[UR4][R2.64] ;  /* 0x0000000402027981 */ /* 0x004ea8000c1e1b00 */
[----:B------:R-:W3:Y:S01]  /*00c0*/  LDG.E.64 R6, desc[UR4][R6.64] ;  /* 0x0000000406067981 */ /* 0x000ee2000c1e1b00 */
[----:B----4-:R-:W-:Y:S01]  /*00d0*/  IMAD.WIDE R8, R11, 0x8, R8 ;  /* 0x000000080b087825 */ /* 0x010fe200078e0208 */
[----:B--2---:R-:W-:-:S08]  /*00e0*/  DFMA R4, -R2, R2, 1 ;  /* 0x3ff000000204742b */ /* 0x004fd00000000102 */
[----:B---3--:R-:W-:-:S07]  /*00f0*/  DMUL R4, R4, R6 ;  /* 0x0000000604047228 */ /* 0x008fce0000000000 */
[----:B------:R-:W-:Y:S01]  /*0100*/  STG.E.64 desc[UR4][R8.64], R4 ;  /* 0x0000000408007986 */ /* 0x000fe2000c101b04 */
[----:B------:R-:W-:Y:S05]  /*0110*/  EXIT ;  /* 0x000000000000794d */ /* 0x000fea0003800000 */
.L_x_0:
[----:B------:R-:W-:-:S00]  /*0120*/  BRA `(.L_x_0) ;  /* 0xfffffffc00fc7947 */ /* 0x000fc0000383ffff */
[----:B------:R-:W-:-:S00]  /*0130*/  NOP ;  /* 0x0000000000007918 */ /* 0x000fc00000000000 */
        /* <DEDUP_REMOVED lines=12> */
.L_x_5:


//--------------------- .text.TanhForward         --------------------------
	.section	.text.TanhForward,"ax",@progbits
	.align	128
        .global         TanhForward
        .type           TanhForward,@function
        .size           TanhForward,(.L_x_6 - TanhForward)
        .other          TanhForward,@"STO_CUDA_ENTRY STV_DEFAULT"
TanhForward:
.text.TanhForward:
[----:B------:R-:W-:Y:S01]  /*0000*/  LDC R1, c[0x0][0x37c] ;  /* 0x0000df00ff017b82 */ /* 0x000fe20000000800 */
[----:B------:R-:W0:Y:S07]  /*0010*/  S2R R0, SR_CTAID.X ;  /* 0x0000000000007919 */ /* 0x000e2e0000002500 */
[----:B------:R-:W1:Y:S01]  /*0020*/  LDC.64 R2, c[0x0][0x388] ;  /* 0x0000e200ff027b82 */ /* 0x000e620000000a00 */
[----:B------:R-:W0:Y:S01]  /*0030*/  LDCU UR6, c[0x0][0x360] ;  /* 0x00006c00ff0677ac */ /* 0x000e220008000800 */
[----:B------:R-:W0:Y:S01]  /*0040*/  S2R R5, SR_TID.X ;  /* 0x0000000000057919 */ /* 0x000e220000002100 */
[----:B------:R-:W2:Y:S01]  /*0050*/  LDCU.64 UR4, c[0x0][0x358] ;  /* 0x00006b00ff0477ac */ /* 0x000ea20008000a00 */
[----:B0-----:R-:W-:-:S04]  /*0060*/  IMAD R0, R0, UR6, R5 ;  /* 0x0000000600007c24 */ /* 0x001fc8000f8e0205 */
[----:B-1----:R-:W-:-:S06]  /*0070*/  IMAD.WIDE R2, R0, 0x8, R2 ;  /* 0x0000000800027825 */ /* 0x002fcc00078e0202 */
[----:B--2---:R-:W2:Y:S01]  /*0080*/  LDG.E.64 R2, desc[UR4][R2.64] ;  /* 0x0000000402027981 */ /* 0x004ea2000c1e1b00 */
[----:B------:R-:W-:Y:S01]  /*0090*/  UMOV UR6, 0x24dd2f1a ;  /* 0x24dd2f1a00067882 */ /* 0x000fe20000000000 */
[----:B------:R-:W-:Y:S01]  /*00a0*/  UMOV UR7, 0x3fe4f922 ;  /* 0x3fe4f92200077882 */ /* 0x000fe20000000000 */
[----:B------:R-:W-:Y:S01]  /*00b0*/  BSSY.RECONVERGENT B0, `(.L_x_1) ;  /* 0x0000061000007945 */ /* 0x000fe20003800200 */
[----:B--2---:R-:W-:Y:S01]  /*00c0*/  LOP3.LUT R5, R3, 0x7fffffff, RZ, 0xc0, !PT ;  /* 0x7fffffff03057812 */ /* 0x004fe200078ec0ff */
[----:B------:R-:W-:-:S06]  /*00d0*/  IMAD.MOV.U32 R4, RZ, RZ, R2 ;  /* 0x000000ffff047224 */ /* 0x000fcc00078e0002 */
[----:B------:R-:W-:-:S14]  /*00e0*/  DSETP.GE.AND P0, PT, R4, UR6, PT ;  /* 0x0000000604007e2a */ /* 0x000fdc000bf06000 */
[----:B------:R-:W-:Y:S05]  /*00f0*/  @!P0 BRA `(.L_x_2) ;  /* 0x0000000000e48947 */ /* 0x000fea0003800000 */
[----:B------:R-:W-:Y:S01]  /*0100*/  DADD R8, R4, R4 ;  /* 0x0000000004087229 */ /* 0x000fe20000000004 */
[----:B------:R-:W-:Y:S01]  /*0110*/  UMOV UR6, 0xfefa39ef ;  /* 0xfefa39ef00067882 */ /* 0x000fe20000000000 */
[----:B------:R-:W-:Y:S01]  /*0120*/  UMOV UR7, 0x3fe62e42 ;  /* 0x3fe62e4200077882 */ /* 0x000fe20000000000 */
[----:B------:R-:W-:Y:S01]  /*0130*/  IMAD.MOV.U32 R10, RZ, RZ, -0x7649667 ;  /* 0xf89b6999ff0a7424 */ /* 0x000fe200078e00ff */
[----:B------:R-:W-:Y:S02]  /*0140*/  MOV R11, 0x3e928a27 ;  /* 0x3e928a27000b7802 */ /* 0x000fe40000000f00 */
[----:B------:R-:W0:Y:S01]  /*0150*/  F2F.F32.F64 R2, R8 ;  /* 0x0000000800027310 */ /* 0x000e220000301000 */
[----:B------:R-:W-:Y:S01]  /*0160*/  ISETP.GT.U32.AND P0, PT, R5, 0x40330fc1, PT ;  /* 0x40330fc10500780c */ /* 0x000fe20003f04070 */
[----:B0-----:R-:W-:-:S06]  /*0170*/  FMUL R2, R2, 1.4426950216293334961 ;  /* 0x3fb8aa3b02027820 */ /* 0x001fcc0000400000 */
[----:B------:R-:W0:Y:S08]  /*0180*/  FRND R2, R2 ;  /* 0x0000000200027307 */ /* 0x000e300000201000 */
[----:B0-----:R0:W1:Y:S08]  /*0190*/  F2F.F64.F32 R6, R2 ;  /* 0x0000000200067310 */ /* 0x0010700000201800 */
[----:B0-----:R-:W0:Y:S01]  /*01a0*/  MUFU.EX2 R2, R2 ;  /* 0x0000000200027308 */ /* 0x001e220000000800 */
[----:B-1----:R-:W-:Y:S01]  /*01b0*/  DFMA R6, R6, -UR6, R8 ;  /* 0x8000000606067c2b */ /* 0x002fe20008000008 */
[----:B------:R-:W-:Y:S01]  /*01c0*/  UMOV UR6, 0xa4741b81 ;  /* 0xa4741b8100067882 */ /* 0x000fe20000000000 */
[----:B------:R-:W-:-:S06]  /*01d0*/  UMOV UR7, 0x3e5ae904 ;  /* 0x3e5ae90400077882 */ /* 0x000fcc0000000000 */
[C---:B------:R-:W-:Y:S01]  /*01e0*/  DFMA R10, R6.reuse, UR6, R10 ;  /* 0x00000006060a7c2b */ /* 0x040fe2000800000a */
[----:B------:R-:W-:Y:S01]  /*01f0*/  UMOV UR6, 0x15ff7e07 ;  /* 0x15ff7e0700067882 */ /* 0x000fe20000000000 */
[----:B------:R-:W-:Y:S01]  /*0200*/  UMOV UR7, 0x3ec71de7 ;  /* 0x3ec71de700077882 */ /* 0x000fe20000000000 */
[----:B0-----:R-:W0:Y:S05]  /*0210*/  F2F.F64.F32 R8, R2 ;  /* 0x0000000200087310 */ /* 0x001e2a0000201800 */
[----:B------:R-:W-:Y:S01]  /*0220*/  DFMA R10, R6, R10, UR6 ;  /* 0x00000006060a7e2b */ /* 0x000fe2000800000a */
[----:B------:R-:W-:Y:S01]  /*0230*/  UMOV UR6, 0x6b0ac45a ;  /* 0x6b0ac45a00067882 */ /* 0x000fe20000000000 */
[----:B------:R-:W-:-:S06]  /*0240*/  UMOV UR7, 0x3efa019a ;  /* 0x3efa019a00077882 */ /* 0x000fcc0000000000 */
[----:B------:R-:W-:Y:S01]  /*0250*/  DFMA R10, R6, R10, UR6 ;  /* 0x00000006060a7e2b */ /* 0x000fe2000800000a */
[----:B------:R-:W-:Y:S01]  /*0260*/  UMOV UR6, 0x17eed94f ;  /* 0x17eed94f00067882 */ /* 0x000fe20000000000 */
[----:B------:R-:W-:Y:S01]  /*0270*/  UMOV UR7, 0x3f2a01a0 ;  /* 0x3f2a01a000077882 */ /* 0x000fe20000000000 */
[----:B0-----:R-:W-:-:S05]  /*0280*/  DADD R12, -R8, 1 ;  /* 0x3ff00000080c7429 */ /* 0x001fca0000000100 */
[----:B------:R-:W-:Y:S01]  /*0290*/  DFMA R10, R6, R10, UR6 ;  /* 0x00000006060a7e2b */ /* 0x000fe2000800000a */
[----:B------:R-:W-:Y:S01]  /*02a0*/  UMOV UR6, 0x17f2a71b ;  /* 0x17f2a71b00067882 */ /* 0x000fe20000000000 */
[----:B------:R-:W-:-:S06]  /*02b0*/  UMOV UR7, 0x3f56c16c ;  /* 0x3f56c16c00077882 */ /* 0x000fcc0000000000 */
        /* <DEDUP_REMOVED lines=12> */
[----:B------:R-:W-:-:S08]  /*0380*/  DFMA R10, R6, R10, UR6 ;  /* 0x00000006060a7e2b */ /* 0x000fd0000800000a */
[----:B------:R-:W-:-:S08]  /*0390*/  DMUL R10, R6, R10 ;  /* 0x0000000a060a7228 */ /* 0x000fd00000000000 */
[----:B------:R-:W-:Y:S01]  /*03a0*/  DFMA R10, R6, R10, R6 ;  /* 0x0000000a060a722b */ /* 0x000fe20000000006 */
[----:B------:R-:W-:-:S07]  /*03b0*/  IMAD.MOV.U32 R6, RZ, RZ, RZ ;  /* 0x000000ffff067224 */ /* 0x000fce00078e00ff */
[----:B------:R-:W-:-:S08]  /*03c0*/  DFMA R10, -R10, R8, R12 ;  /* 0x000000080a0a722b */ /* 0x000fd0000000010c */
[----:B------:R-:W-:-:S06]  /*03d0*/  DADD R10, -R10, 2 ;  /* 0x400000000a0a7429 */ /* 0x000fcc0000000100 */
[----:B------:R-:W0:Y:S02]  /*03e0*/  MUFU.RCP64H R7, R11 ;  /* 0x0000000b00077308 */ /* 0x000e240000001800 */
[----:B0-----:R-:W-:-:S08]  /*03f0*/  DFMA R8, -R10, R6, 1 ;  /* 0x3ff000000a08742b */ /* 0x001fd00000000106 */
[----:B------:R-:W-:-:S08]  /*0400*/  DFMA R8, R8, R8, R8 ;  /* 0x000000080808722b */ /* 0x000fd00000000008 */
[----:B------:R-:W-:Y:S01]  /*0410*/  DFMA R8, R6, R8, R6 ;  /* 0x000000080608722b */ /* 0x000fe20000000006 */
[----:B------:R-:W-:Y:S01]  /*0420*/  MOV R6, 0x0 ;  /* 0x0000000000067802 */ /* 0x000fe20000000f00 */
[----:B------:R-:W-:-:S06]  /*0430*/  IMAD.MOV.U32 R7, RZ, RZ, 0x40000000 ;  /* 0x40000000ff077424 */ /* 0x000fcc00078e00ff */
[----:B------:R-:W-:-:S10]  /*0440*/  DFMA R8, R8, -R6, 1 ;  /* 0x3ff000000808742b */ /* 0x000fd40000000806 */
[----:B------:R-:W-:Y:S02]  /*0450*/  FSEL R5, R9, 1.875, !P0 ;  /* 0x3ff0000009057808 */ /* 0x000fe40004000000 */
[----:B------:R-:W-:Y:S02]  /*0460*/  FSEL R2, R8, RZ, !P0 ;  /* 0x000000ff08027208 */ /* 0x000fe40004000000 */
[----:B------:R-:W-:Y:S01]  /*0470*/  LOP3.LUT R3, R5, 0x80000000, R3, 0xb8, !PT ;  /* 0x8000000005037812 */ /* 0x000fe200078eb803 */
[----:B------:R-:W-:Y:S06]  /*0480*/  BRA `(.L_x_3) ;  /* 0x00000000008c7947 */ /* 0x000fec0003800000 */
.L_x_2:
[----:B------:R-:W-:Y:S01]  /*0490*/  DMUL R4, R2, R2 ;  /* 0x0000000202047228 */ /* 0x000fe20000000000 */
[----:B------:R-:W-:Y:S01]  /*04a0*/  MOV R6, 0x420afc3d ;  /* 0x420afc3d00067802 */ /* 0x000fe20000000f00 */
[----:B------:R-:W-:Y:S01]  /*04b0*/  UMOV UR6, 0xe2f5e964 ;  /* 0xe2f5e96400067882 */ /* 0x000fe20000000000 */
[----:B------:R-:W-:Y:S01]  /*04c0*/  MOV R7, 0x3f14359f ;  /* 0x3f14359f00077802 */ /* 0x000fe20000000f00 */
[----:B------:R-:W-:-:S05]  /*04d0*/  UMOV UR7, 0x3ef0bc46 ;  /* 0x3ef0bc4600077882 */ /* 0x000fca0000000000 */
[----:B------:R-:W-:Y:S01]  /*04e0*/  DFMA R6, R4, -UR6, R6 ;  /* 0x8000000604067c2b */ /* 0x000fe20008000006 */
[----:B------:R-:W-:Y:S01]  /*04f0*/  UMOV UR6, 0x728c5d84 ;  /* 0x728c5d8400067882 */ /* 0x000fe20000000000 */
[----:B------:R-:W-:-:S06]  /*0500*/  UMOV UR7, 0x3f2df9f0 ;  /* 0x3f2df9f000077882 */ /* 0x000fcc0000000000 */
[----:B------:R-:W-:Y:S01]  /*0510*/  DFMA R6, R4, R6, -UR6 ;  /* 0x8000000604067e2b */ /* 0x000fe20008000006 */
[----:B------:R-:W-:Y:S01]  /*0520*/  UMOV UR6, 0xcec4f033 ;  /* 0xcec4f03300067882 */ /* 0x000fe20000000000 */
[----:B------:R-:W-:-:S06]  /*0530*/  UMOV UR7, 0x3f4337d1 ;  /* 0x3f4337d100077882 */ /* 0x000fcc0000000000 */
[----:B------:R-:W-:Y:S01]  /*0540*/  DFMA R6, R4, R6, UR6 ;  /* 0x0000000604067e2b */ /* 0x000fe20008000006 */
        /* <DEDUP_REMOVED lines=20> */
[----:B------:R-:W-:-:S08]  /*0690*/  DFMA R6, R4, R6, -UR6 ;  /* 0x8000000604067e2b */ /* 0x000fd00008000006 */
[----:B------:R-:W-:-:S08]  /*06a0*/  DFMA R6, R4, R6, RZ ;  /* 0x000000060406722b */ /* 0x000fd000000000ff */
[----:B------:R-:W-:-:S11]  /*06b0*/  DFMA R2, R2, R6, R2 ;  /* 0x000000060202722b */ /* 0x000fd60000000002 */
.L_x_3:
[----:B------:R-:W-:Y:S05]  /*06c0*/  BSYNC.RECONVERGENT B0 ;  /* 0x0000000000007941 */ /* 0x000fea0003800200 */
.L_x_1:
[----:B------:R-:W0:Y:S02]  /*06d0*/  LDC.64 R4, c[0x0][0x380] ;  /* 0x0000e000ff047b82 */ /* 0x000e240000000a00 */
[----:B0-----:R-:W-:-:S05]  /*06e0*/  IMAD.WIDE R4, R0, 0x8, R4 ;  /* 0x0000000800047825 */ /* 0x001fca00078e0204 */
[----:B------:R-:W-:Y:S01]  /*06f0*/  STG.E.64 desc[UR4][R4.64], R2 ;  /* 0x0000000204007986 */ /* 0x000fe2000c101b04 */
[----:B------:R-:W-:Y:S05]  /*0700*/  EXIT ;  /* 0x000000000000794d */ /* 0x000fea0003800000 */
.L_x_4:
        /* <DEDUP_REMOVED lines=15> */
.L_x_6:


//--------------------- .nv.shared.reserved.0     --------------------------
	.section	.nv.shared.reserved.0,"aw",@nobits
	.weak		__nv_reservedSMEM_offset_0_alias
	.size		__nv_reservedSMEM_offset_0_alias, 0, 64
	.other		__nv_reservedSMEM_offset_0_alias,@"STO_CUDA_RESERVED_SHARED STV_DEFAULT"
__nv_reservedSMEM_offset_0_alias:
	.zero		0
	.zero		64


//--------------------- .nv.constant0.TanhBackward --------------------------
	.section	.nv.constant0.TanhBackward,"a",@progbits
	.sectionflags	@""
	.align	4
.nv.constant0.TanhBackward:
	.zero		924


//--------------------- .nv.constant0.TanhForward --------------------------
	.section	.nv.constant0.TanhForward,"a",@progbits
	.sectionflags	@""
	.align	4
.nv.constant0.TanhForward:
	.zero		916


//--------------------- SYMBOLS --------------------------

	.type		.nv.reservedSmem.offset0,@object
	.size		.nv.reservedSmem.offset0,0x4
